//
// Generated by NVIDIA NVVM Compiler
//
// Compiler Build ID: CL-36424714
// Cuda compilation tools, release 13.0, V13.0.88
// Based on NVVM 20.0.0
//

.version 9.0
.target sm_100
.address_size 64

	// .globl	_Z12reduce_sumV1PfS_
.extern .shared .align 16 .b8 shared[];

.visible .entry _Z12reduce_sumV1PfS_(
	.param .u64 .ptr .align 1 _Z12reduce_sumV1PfS__param_0,
	.param .u64 .ptr .align 1 _Z12reduce_sumV1PfS__param_1
)
{
	.reg .pred 	%p<5>;
	.reg .b32 	%r<16>;
	.reg .b32 	%f<6>;
	.reg .b64 	%rd<12>;

	ld.param.u64 	%rd2, [_Z12reduce_sumV1PfS__param_0];
	ld.param.u64 	%rd1, [_Z12reduce_sumV1PfS__param_1];
	cvta.to.global.u64 	%rd3, %rd2;
	mov.u32 	%r1, %tid.x;
	mov.u32 	%r2, %ntid.x;
	mov.u32 	%r3, %ctaid.x;
	mul.lo.s32 	%r7, %r2, %r3;
	cvt.u64.u32 	%rd4, %r7;
	cvt.u64.u32 	%rd5, %r1;
	add.s64 	%rd6, %rd4, %rd5;
	shl.b64 	%rd7, %rd6, 2;
	add.s64 	%rd8, %rd3, %rd7;
	ld.global.f32 	%f1, [%rd8];
	shl.b32 	%r8, %r1, 2;
	mov.u32 	%r9, shared;
	add.s32 	%r4, %r9, %r8;
	st.shared.f32 	[%r4], %f1;
	bar.sync 	0;
	setp.lt.u32 	%p1, %r2, 2;
	@%p1 bra 	$L__BB0_5;
	mov.b32 	%r15, 1;
$L__BB0_2:
	shl.b32 	%r6, %r15, 1;
	add.s32 	%r11, %r6, -1;
	and.b32  	%r12, %r11, %r1;
	setp.ne.s32 	%p2, %r12, 0;
	@%p2 bra 	$L__BB0_4;
	shl.b32 	%r13, %r15, 2;
	add.s32 	%r14, %r4, %r13;
	ld.shared.f32 	%f2, [%r14];
	ld.shared.f32 	%f3, [%r4];
	add.f32 	%f4, %f2, %f3;
	st.shared.f32 	[%r4], %f4;
$L__BB0_4:
	bar.sync 	0;
	setp.lt.u32 	%p3, %r6, %r2;
	mov.u32 	%r15, %r6;
	@%p3 bra 	$L__BB0_2;
$L__BB0_5:
	setp.ne.s32 	%p4, %r1, 0;
	@%p4 bra 	$L__BB0_7;
	ld.shared.f32 	%f5, [shared];
	cvta.to.global.u64 	%rd9, %rd1;
	mul.wide.u32 	%rd10, %r3, 4;
	add.s64 	%rd11, %rd9, %rd10;
	st.global.f32 	[%rd11], %f5;
$L__BB0_7:
	ret;

}
	// .globl	_Z12reduce_sumV2PfS_
.visible .entry _Z12reduce_sumV2PfS_(
	.param .u64 .ptr .align 1 _Z12reduce_sumV2PfS__param_0,
	.param .u64 .ptr .align 1 _Z12reduce_sumV2PfS__param_1
)
{
	.reg .pred 	%p<5>;
	.reg .b32 	%r<13>;
	.reg .b32 	%f<6>;
	.reg .b64 	%rd<12>;

	ld.param.u64 	%rd2, [_Z12reduce_sumV2PfS__param_0];
	ld.param.u64 	%rd1, [_Z12reduce_sumV2PfS__param_1];
	cvta.to.global.u64 	%rd3, %rd2;
	mov.u32 	%r1, %tid.x;
	mov.u32 	%r12, %ntid.x;
	mov.u32 	%r3, %ctaid.x;
	mul.lo.s32 	%r7, %r12, %r3;
	cvt.u64.u32 	%rd4, %r7;
	cvt.u64.u32 	%rd5, %r1;
	add.s64 	%rd6, %rd4, %rd5;
	shl.b64 	%rd7, %rd6, 2;
	add.s64 	%rd8, %rd3, %rd7;
	ld.global.f32 	%f1, [%rd8];
	shl.b32 	%r8, %r1, 2;
	mov.u32 	%r9, shared;
	add.s32 	%r4, %r9, %r8;
	st.shared.f32 	[%r4], %f1;
	bar.sync 	0;
	setp.lt.u32 	%p1, %r12, 2;
	@%p1 bra 	$L__BB1_4;
$L__BB1_1:
	shr.u32 	%r6, %r12, 1;
	setp.ge.u32 	%p2, %r1, %r6;
	@%p2 bra 	$L__BB1_3;
	shl.b32 	%r10, %r6, 2;
	add.s32 	%r11, %r4, %r10;
	ld.shared.f32 	%f2, [%r11];
	ld.shared.f32 	%f3, [%r4];
	add.f32 	%f4, %f2, %f3;
	st.shared.f32 	[%r4], %f4;
$L__BB1_3:
	bar.sync 	0;
	setp.gt.u32 	%p3, %r12, 3;
	mov.u32 	%r12, %r6;
	@%p3 bra 	$L__BB1_1;
$L__BB1_4:
	setp.ne.s32 	%p4, %r1, 0;
	@%p4 bra 	$L__BB1_6;
	ld.shared.f32 	%f5, [shared];
	cvta.to.global.u64 	%rd9, %rd1;
	mul.wide.u32 	%rd10, %r3, 4;
	add.s64 	%rd11, %rd9, %rd10;
	st.global.f32 	[%rd11], %f5;
$L__BB1_6:
	ret;

}
	// .globl	_Z12reduce_sumV3PfS_
.visible .entry _Z12reduce_sumV3PfS_(
	.param .u64 .ptr .align 1 _Z12reduce_sumV3PfS__param_0,
	.param .u64 .ptr .align 1 _Z12reduce_sumV3PfS__param_1
)
{
	.reg .pred 	%p<15>;
	.reg .b32 	%r<33>;
	.reg .b32 	%f<26>;
	.reg .b64 	%rd<9>;

	ld.param.u64 	%rd2, [_Z12reduce_sumV3PfS__param_0];
	ld.param.u64 	%rd1, [_Z12reduce_sumV3PfS__param_1];
	cvta.to.global.u64 	%rd3, %rd2;
	mov.u32 	%r1, %ntid.x;
	mov.u32 	%r2, %ctaid.x;
	mov.u32 	%r3, %tid.x;
	mad.lo.s32 	%r5, %r1, %r2, %r3;
	and.b32  	%r4, %r3, 31;
	mul.wide.s32 	%rd4, %r5, 4;
	add.s64 	%rd5, %rd3, %rd4;
	ld.global.f32 	%f5, [%rd5];
	mov.b32 	%r6, %f5;
	shfl.sync.down.b32	%r7|%p1, %r6, 16, 31, -1;
	mov.b32 	%f6, %r7;
	add.f32 	%f7, %f5, %f6;
	mov.b32 	%r8, %f7;
	shfl.sync.down.b32	%r9|%p2, %r8, 8, 31, -1;
	mov.b32 	%f8, %r9;
	add.f32 	%f9, %f7, %f8;
	mov.b32 	%r10, %f9;
	shfl.sync.down.b32	%r11|%p3, %r10, 4, 31, -1;
	mov.b32 	%f10, %r11;
	add.f32 	%f11, %f9, %f10;
	mov.b32 	%r12, %f11;
	shfl.sync.down.b32	%r13|%p4, %r12, 2, 31, -1;
	mov.b32 	%f12, %r13;
	add.f32 	%f13, %f11, %f12;
	mov.b32 	%r14, %f13;
	shfl.sync.down.b32	%r15|%p5, %r14, 1, 31, -1;
	mov.b32 	%f14, %r15;
	add.f32 	%f1, %f13, %f14;
	setp.ne.s32 	%p6, %r4, 0;
	@%p6 bra 	$L__BB2_2;
	shr.u32 	%r16, %r3, 3;
	mov.u32 	%r17, shared;
	add.s32 	%r18, %r17, %r16;
	st.shared.f32 	[%r18], %f1;
$L__BB2_2:
	bar.sync 	0;
	setp.gt.u32 	%p7, %r3, 31;
	@%p7 bra 	$L__BB2_7;
	shr.u32 	%r19, %r1, 5;
	setp.ge.u32 	%p8, %r4, %r19;
	mov.f32 	%f25, 0f00000000;
	@%p8 bra 	$L__BB2_5;
	shl.b32 	%r20, %r4, 2;
	mov.u32 	%r21, shared;
	add.s32 	%r22, %r21, %r20;
	ld.shared.f32 	%f25, [%r22];
$L__BB2_5:
	mov.b32 	%r23, %f25;
	shfl.sync.down.b32	%r24|%p9, %r23, 16, 31, -1;
	mov.b32 	%f16, %r24;
	add.f32 	%f17, %f25, %f16;
	mov.b32 	%r25, %f17;
	shfl.sync.down.b32	%r26|%p10, %r25, 8, 31, -1;
	mov.b32 	%f18, %r26;
	add.f32 	%f19, %f17, %f18;
	mov.b32 	%r27, %f19;
	shfl.sync.down.b32	%r28|%p11, %r27, 4, 31, -1;
	mov.b32 	%f20, %r28;
	add.f32 	%f21, %f19, %f20;
	mov.b32 	%r29, %f21;
	shfl.sync.down.b32	%r30|%p12, %r29, 2, 31, -1;
	mov.b32 	%f22, %r30;
	add.f32 	%f23, %f21, %f22;
	mov.b32 	%r31, %f23;
	shfl.sync.down.b32	%r32|%p13, %r31, 1, 31, -1;
	mov.b32 	%f24, %r32;
	add.f32 	%f4, %f23, %f24;
	setp.ne.s32 	%p14, %r3, 0;
	@%p14 bra 	$L__BB2_7;
	cvta.to.global.u64 	%rd6, %rd1;
	mul.wide.u32 	%rd7, %r2, 4;
	add.s64 	%rd8, %rd6, %rd7;
	st.global.f32 	[%rd8], %f4;
$L__BB2_7:
	ret;

}


// ===== COMPILED SASS (sm_100) =====

	.target	sm_100

	.elftype	@"ET_EXEC"


//--------------------- .note.nv.tkinfo           --------------------------
	.section	.note.nv.tkinfo,"",@"SHT_NOTE"
	.sectionflags	@"SHF_NOTE_NV_TKINFO"
	.tkinfo
        /*0018*/ 	.word	0x00000002
        /*0030*/ 	.string	""
        /*0030*/ 	.string	"ptxas"
        /*0030*/ 	.string	"Cuda compilation tools, release 13.0, V13.0.88"
        /*0030*/ 	.string	"Build cuda_13.0.r13.0/compiler.36424714_0"
        /*0030*/ 	.string	"-arch sm_100 -m 64 "



//--------------------- .note.nv.cuinfo           --------------------------
	.section	.note.nv.cuinfo,"",@"SHT_NOTE"
	.sectionflags	@"SHF_NOTE_NV_CUINFO"
        /*0018*/ 	.short	0x0002
        /*001a*/ 	.short	0x0064
        /*001c*/ 	.short	0x0082
	.zero		2


//--------------------- .nv.info                  --------------------------
	.section	.nv.info,"",@"SHT_CUDA_INFO"
	.align	4


	//----- nvinfo : EIATTR_REGCOUNT
	.align		4
        /*0000*/ 	.byte	0x04, 0x2f
        /*0002*/ 	.short	(.L_1 - .L_0)
	.align		4
.L_0:
        /*0004*/ 	.word	index@(_Z12reduce_sumV1PfS_)
        /*0008*/ 	.word	0x0000000c


	//----- nvinfo : EIATTR_FRAME_SIZE
	.align		4
.L_1:
        /*000c*/ 	.byte	0x04, 0x11
        /*000e*/ 	.short	(.L_3 - .L_2)
	.align		4
.L_2:
        /*0010*/ 	.word	index@(_Z12reduce_sumV1PfS_)
        /*0014*/ 	.word	0x00000000


	//----- nvinfo : EIATTR_REGCOUNT
	.align		4
.L_3:
        /*0018*/ 	.byte	0x04, 0x2f
        /*001a*/ 	.short	(.L_5 - .L_4)
	.align		4
.L_4:
        /*001c*/ 	.word	index@(_Z12reduce_sumV2PfS_)
        /*0020*/ 	.word	0x0000000b


	//----- nvinfo : EIATTR_FRAME_SIZE
	.align		4
.L_5:
        /*0024*/ 	.byte	0x04, 0x11
        /*0026*/ 	.short	(.L_7 - .L_6)
	.align		4
.L_6:
        /*0028*/ 	.word	index@(_Z12reduce_sumV2PfS_)
        /*002c*/ 	.word	0x00000000


	//----- nvinfo : EIATTR_REGCOUNT
	.align		4
.L_7:
        /*0030*/ 	.byte	0x04, 0x2f
        /*0032*/ 	.short	(.L_9 - .L_8)
	.align		4
.L_8:
        /*0034*/ 	.word	index@(_Z12reduce_sumV3PfS_)
        /*0038*/ 	.word	0x0000000e


	//----- nvinfo : EIATTR_FRAME_SIZE
	.align		4
.L_9:
        /*003c*/ 	.byte	0x04, 0x11
        /*003e*/ 	.short	(.L_11 - .L_10)
	.align		4
.L_10:
        /*0040*/ 	.word	index@(_Z12reduce_sumV3PfS_)
        /*0044*/ 	.word	0x00000000


	//----- nvinfo : EIATTR_MIN_STACK_SIZE
	.align		4
.L_11:
        /*0048*/ 	.byte	0x04, 0x12
        /*004a*/ 	.short	(.L_13 - .L_12)
	.align		4
.L_12:
        /*004c*/ 	.word	index@(_Z12reduce_sumV3PfS_)
        /*0050*/ 	.word	0x00000000


	//----- nvinfo : EIATTR_MIN_STACK_SIZE
	.align		4
.L_13:
        /*0054*/ 	.byte	0x04, 0x12
        /*0056*/ 	.short	(.L_15 - .L_14)
	.align		4
.L_14:
        /*0058*/ 	.word	index@(_Z12reduce_sumV2PfS_)
        /*005c*/ 	.word	0x00000000


	//----- nvinfo : EIATTR_MIN_STACK_SIZE
	.align		4
.L_15:
        /*0060*/ 	.byte	0x04, 0x12
        /*0062*/ 	.short	(.L_17 - .L_16)
	.align		4
.L_16:
        /*0064*/ 	.word	index@(_Z12reduce_sumV1PfS_)
        /*0068*/ 	.word	0x00000000
.L_17:


//--------------------- .nv.compat                --------------------------
	.section	.nv.compat,"",@"SHT_CUDA_COMPAT_INFO"
	.align	4
        /*0000*/ 	.byte	0x02, 0x09, 0x00, 0x00, 0x02, 0x02, 0x01, 0x00, 0x02, 0x05, 0x05, 0x00, 0x03, 0x07, 0x01, 0x01
        /*0010*/ 	.byte	0x02, 0x03, 0x00, 0x00, 0x02, 0x06, 0x01, 0x00, 0x04, 0x0b, 0x08, 0x00, 0x09, 0x00, 0x00, 0x00
        /*0020*/ 	.byte	0x00, 0x00, 0x00, 0x00


//--------------------- .nv.info._Z12reduce_sumV3PfS_ --------------------------
	.section	.nv.info._Z12reduce_sumV3PfS_,"",@"SHT_CUDA_INFO"
	.sectionflags	@""
	.align	4


	//----- nvinfo : EIATTR_CUDA_API_VERSION
	.align		4
        /*0000*/ 	.byte	0x04, 0x37
        /*0002*/ 	.short	(.L_19 - .L_18)
.L_18:
        /*0004*/ 	.word	0x00000082


	//----- nvinfo : EIATTR_KPARAM_INFO
	.align		4
.L_19:
        /*0008*/ 	.byte	0x04, 0x17
        /*000a*/ 	.short	(.L_21 - .L_20)
.L_20:
        /*000c*/ 	.word	0x00000000
        /*0010*/ 	.short	0x0001
        /*0012*/ 	.short	0x0008
        /*0014*/ 	.byte	0x00, 0xf5, 0x21, 0x00


	//----- nvinfo : EIATTR_KPARAM_INFO
	.align		4
.L_21:
        /*0018*/ 	.byte	0x04, 0x17
        /*001a*/ 	.short	(.L_23 - .L_22)
.L_22:
        /*001c*/ 	.word	0x00000000
        /*0020*/ 	.short	0x0000
        /*0022*/ 	.short	0x0000
        /*0024*/ 	.byte	0x00, 0xf5, 0x21, 0x00


	//----- nvinfo : EIATTR_SPARSE_MMA_MASK
	.align		4
.L_23:
        /*0028*/ 	.byte	0x03, 0x50
        /*002a*/ 	.short	0x0000


	//----- nvinfo : EIATTR_MAXREG_COUNT
	.align		4
        /*002c*/ 	.byte	0x03, 0x1b
        /*002e*/ 	.short	0x00ff


	//----- nvinfo : EIATTR_NUM_BARRIERS
	.align		4
        /*0030*/ 	.byte	0x02, 0x4c
        /*0032*/ 	.byte	0x01
	.zero		1


	//----- nvinfo : EIATTR_MERCURY_ISA_VERSION
	.align		4
        /*0034*/ 	.byte	0x03, 0x5f
        /*0036*/ 	.short	0x0101


	//----- nvinfo : EIATTR_COOP_GROUP_MASK_REGIDS
	.align		4
        /*0038*/ 	.byte	0x04, 0x29
        /*003a*/ 	.short	(.L_25 - .L_24)


	//   ....[0]....
.L_24:
        /*003c*/ 	.word	0xffffffff


	//   ....[1]....
        /*0040*/ 	.word	0xffffffff


	//   ....[2]....
        /*0044*/ 	.word	0xffffffff


	//   ....[3]....
        /*0048*/ 	.word	0xffffffff


	//   ....[4]....
        /*004c*/ 	.word	0xffffffff


	//   ....[5]....
        /*0050*/ 	.word	0xffffffff


	//   ....[6]....
        /*0054*/ 	.word	0xffffffff


	//   ....[7]....
        /*0058*/ 	.word	0xffffffff


	//   ....[8]....
        /*005c*/ 	.word	0xffffffff


	//   ....[9]....
        /*0060*/ 	.word	0xffffffff


	//----- nvinfo : EIATTR_COOP_GROUP_INSTR_OFFSETS
	.align		4
.L_25:
        /*0064*/ 	.byte	0x04, 0x28
        /*0066*/ 	.short	(.L_27 - .L_26)


	//   ....[0]....
.L_26:
        /*0068*/ 	.word	0x000000a0


	//   ....[1]....
        /*006c*/ 	.word	0x000000c0


	//   ....[2]....
        /*0070*/ 	.word	0x000000f0


	//   ....[3]....
        /*0074*/ 	.word	0x00000130


	//   ....[4]....
        /*0078*/ 	.word	0x00000170


	//   ....[5]....
        /*007c*/ 	.word	0x00000250


	//   ....[6]....
        /*0080*/ 	.word	0x00000270


	//   ....[7]....
        /*0084*/ 	.word	0x00000290


	//   ....[8]....
        /*0088*/ 	.word	0x000002b0


	//   ....[9]....
        /*008c*/ 	.word	0x000002d0


	//----- nvinfo : EIATTR_VRC_CTA_INIT_COUNT
	.align		4
.L_27:
        /*0090*/ 	.byte	0x02, 0x4a
	.zero		1
	.zero		1


	//----- nvinfo : EIATTR_EXIT_INSTR_OFFSETS
	.align		4
        /*0094*/ 	.byte	0x04, 0x1c
        /*0096*/ 	.short	(.L_29 - .L_28)


	//   ....[0]....
.L_28:
        /*0098*/ 	.word	0x000001b0


	//   ....[1]....
        /*009c*/ 	.word	0x000002e0


	//   ....[2]....
        /*00a0*/ 	.word	0x00000330


	//----- nvinfo : EIATTR_CBANK_PARAM_SIZE
	.align		4
.L_29:
        /*00a4*/ 	.byte	0x03, 0x19
        /*00a6*/ 	.short	0x0010


	//----- nvinfo : EIATTR_PARAM_CBANK
	.align		4
        /*00a8*/ 	.byte	0x04, 0x0a
        /*00aa*/ 	.short	(.L_31 - .L_30)
	.align		4
.L_30:
        /*00ac*/ 	.word	index@(.nv.constant0._Z12reduce_sumV3PfS_)
        /*00b0*/ 	.short	0x0380
        /*00b2*/ 	.short	0x0010


	//----- nvinfo : EIATTR_SW_WAR
	.align		4
.L_31:
        /*00b4*/ 	.byte	0x04, 0x36
        /*00b6*/ 	.short	(.L_33 - .L_32)
.L_32:
        /*00b8*/ 	.word	0x00000008
.L_33:


//--------------------- .nv.info._Z12reduce_sumV2PfS_ --------------------------
	.section	.nv.info._Z12reduce_sumV2PfS_,"",@"SHT_CUDA_INFO"
	.sectionflags	@""
	.align	4


	//----- nvinfo : EIATTR_CUDA_API_VERSION
	.align		4
        /*0000*/ 	.byte	0x04, 0x37
        /*0002*/ 	.short	(.L_35 - .L_34)
.L_34:
        /*0004*/ 	.word	0x00000082


	//----- nvinfo : EIATTR_KPARAM_INFO
	.align		4
.L_35:
        /*0008*/ 	.byte	0x04, 0x17
        /*000a*/ 	.short	(.L_37 - .L_36)
.L_36:
        /*000c*/ 	.word	0x00000000
        /*0010*/ 	.short	0x0001
        /*0012*/ 	.short	0x0008
        /*0014*/ 	.byte	0x00, 0xf5, 0x21, 0x00


	//----- nvinfo : EIATTR_KPARAM_INFO
	.align		4
.L_37:
        /*0018*/ 	.byte	0x04, 0x17
        /*001a*/ 	.short	(.L_39 - .L_38)
.L_38:
        /*001c*/ 	.word	0x00000000
        /*0020*/ 	.short	0x0000
        /*0022*/ 	.short	0x0000
        /*0024*/ 	.byte	0x00, 0xf5, 0x21, 0x00


	//----- nvinfo : EIATTR_SPARSE_MMA_MASK
	.align		4
.L_39:
        /*0028*/ 	.byte	0x03, 0x50
        /*002a*/ 	.short	0x0000


	//----- nvinfo : EIATTR_MAXREG_COUNT
	.align		4
        /*002c*/ 	.byte	0x03, 0x1b
        /*002e*/ 	.short	0x00ff


	//----- nvinfo : EIATTR_NUM_BARRIERS
	.align		4
        /*0030*/ 	.byte	0x02, 0x4c
        /*0032*/ 	.byte	0x01
	.zero		1


	//----- nvinfo : EIATTR_MERCURY_ISA_VERSION
	.align		4
        /*0034*/ 	.byte	0x03, 0x5f
        /*0036*/ 	.short	0x0101


	//----- nvinfo : EIATTR_VRC_CTA_INIT_COUNT
	.align		4
        /*0038*/ 	.byte	0x02, 0x4a
	.zero		1
	.zero		1


	//----- nvinfo : EIATTR_EXIT_INSTR_OFFSETS
	.align		4
        /*003c*/ 	.byte	0x04, 0x1c
        /*003e*/ 	.short	(.L_41 - .L_40)


	//   ....[0]....
.L_40:
        /*0040*/ 	.word	0x00000210


	//   ....[1]....
        /*0044*/ 	.word	0x00000290


	//----- nvinfo : EIATTR_CBANK_PARAM_SIZE
	.align		4
.L_41:
        /*0048*/ 	.byte	0x03, 0x19
        /*004a*/ 	.short	0x0010


	//----- nvinfo : EIATTR_PARAM_CBANK
	.align		4
        /*004c*/ 	.byte	0x04, 0x0a
        /*004e*/ 	.short	(.L_43 - .L_42)
	.align		4
.L_42:
        /*0050*/ 	.word	index@(.nv.constant0._Z12reduce_sumV2PfS_)
        /*0054*/ 	.short	0x0380
        /*0056*/ 	.short	0x0010


	//----- nvinfo : EIATTR_SW_WAR
	.align		4
.L_43:
        /*0058*/ 	.byte	0x04, 0x36
        /*005a*/ 	.short	(.L_45 - .L_44)
.L_44:
        /*005c*/ 	.word	0x00000008
.L_45:


//--------------------- .nv.info._Z12reduce_sumV1PfS_ --------------------------
	.section	.nv.info._Z12reduce_sumV1PfS_,"",@"SHT_CUDA_INFO"
	.sectionflags	@""
	.align	4


	//----- nvinfo : EIATTR_CUDA_API_VERSION
	.align		4
        /*0000*/ 	.byte	0x04, 0x37
        /*0002*/ 	.short	(.L_47 - .L_46)
.L_46:
        /*0004*/ 	.word	0x00000082


	//----- nvinfo : EIATTR_KPARAM_INFO
	.align		4
.L_47:
        /*0008*/ 	.byte	0x04, 0x17
        /*000a*/ 	.short	(.L_49 - .L_48)
.L_48:
        /*000c*/ 	.word	0x00000000
        /*0010*/ 	.short	0x0001
        /*0012*/ 	.short	0x0008
        /*0014*/ 	.byte	0x00, 0xf5, 0x21, 0x00


	//----- nvinfo : EIATTR_KPARAM_INFO
	.align		4
.L_49:
        /*0018*/ 	.byte	0x04, 0x17
        /*001a*/ 	.short	(.L_51 - .L_50)
.L_50:
        /*001c*/ 	.word	0x00000000
        /*0020*/ 	.short	0x0000
        /*0022*/ 	.short	0x0000
        /*0024*/ 	.byte	0x00, 0xf5, 0x21, 0x00


	//----- nvinfo : EIATTR_SPARSE_MMA_MASK
	.align		4
.L_51:
        /*0028*/ 	.byte	0x03, 0x50
        /*002a*/ 	.short	0x0000


	//----- nvinfo : EIATTR_MAXREG_COUNT
	.align		4
        /*002c*/ 	.byte	0x03, 0x1b
        /*002e*/ 	.short	0x00ff


	//----- nvinfo : EIATTR_NUM_BARRIERS
	.align		4
        /*0030*/ 	.byte	0x02, 0x4c
        /*0032*/ 	.byte	0x01
	.zero		1


	//----- nvinfo : EIATTR_MERCURY_ISA_VERSION
	.align		4
        /*0034*/ 	.byte	0x03, 0x5f
        /*0036*/ 	.short	0x0101


	//----- nvinfo : EIATTR_VRC_CTA_INIT_COUNT
	.align		4
        /*0038*/ 	.byte	0x02, 0x4a
	.zero		1
	.zero		1


	//----- nvinfo : EIATTR_EXIT_INSTR_OFFSETS
	.align		4
        /*003c*/ 	.byte	0x04, 0x1c
        /*003e*/ 	.short	(.L_53 - .L_52)


	//   ....[0]....
.L_52:
        /*0040*/ 	.word	0x00000220


	//   ....[1]....
        /*0044*/ 	.word	0x000002a0


	//----- nvinfo : EIATTR_CBANK_PARAM_SIZE
	.align		4
.L_53:
        /*0048*/ 	.byte	0x03, 0x19
        /*004a*/ 	.short	0x0010


	//----- nvinfo : EIATTR_PARAM_CBANK
	.align		4
        /*004c*/ 	.byte	0x04, 0x0a
        /*004e*/ 	.short	(.L_55 - .L_54)
	.align		4
.L_54:
        /*0050*/ 	.word	index@(.nv.constant0._Z12reduce_sumV1PfS_)
        /*0054*/ 	.short	0x0380
        /*0056*/ 	.short	0x0010


	//----- nvinfo : EIATTR_SW_WAR
	.align		4
.L_55:
        /*0058*/ 	.byte	0x04, 0x36
        /*005a*/ 	.short	(.L_57 - .L_56)
.L_56:
        /*005c*/ 	.word	0x00000008
.L_57:


//--------------------- .nv.callgraph             --------------------------
	.section	.nv.callgraph,"",@"SHT_CUDA_CALLGRAPH"
	.align	4
	.sectionentsize	8
	.align		4
        /*0000*/ 	.word	0x00000000
	.align		4
        /*0004*/ 	.word	0xffffffff
	.align		4
        /*0008*/ 	.word	0x00000000
	.align		4
        /*000c*/ 	.word	0xfffffffe
	.align		4
        /*0010*/ 	.word	0x00000000
	.align		4
        /*0014*/ 	.word	0xfffffffd
	.align		4
        /*0018*/ 	.word	0x00000000
	.align		4
        /*001c*/ 	.word	0xfffffffc


//--------------------- .text._Z12reduce_sumV3PfS_ --------------------------
	.section	.text._Z12reduce_sumV3PfS_,"ax",@progbits
	.align	128
        .global         _Z12reduce_sumV3PfS_
        .type           _Z12reduce_sumV3PfS_,@function
        .size           _Z12reduce_sumV3PfS_,(.L_x_7 - _Z12reduce_sumV3PfS_)
        .other          _Z12reduce_sumV3PfS_,@"STO_CUDA_ENTRY STV_DEFAULT"
_Z12reduce_sumV3PfS_:
.text._Z12reduce_sumV3PfS_:
[----:B------:R-:W-:Y:S01]  /*0000*/  LDC R1, c[0x0][0x37c] ;  /* 0x0000df00ff017b82 */ /* 0x000fe20000000800 */
[----:B------:R-:W0:Y:S07]  /*0010*/  S2R R3, SR_TID.X ;  /* 0x0000000000037919 */ /* 0x000e2e0000002100 */
[----:B------:R-:W1:Y:S01]  /*0020*/  LDC.64 R4, c[0x0][0x380] ;  /* 0x0000e000ff047b82 */ /* 0x000e620000000a00 */
[----:B------:R-:W0:Y:S01]  /*0030*/  LDCU UR5, c[0x0][0x360] ;  /* 0x00006c00ff0577ac */ /* 0x000e220008000800 */
[----:B------:R-:W0:Y:S01]  /*0040*/  S2R R0, SR_CTAID.X ;  /* 0x0000000000007919 */ /* 0x000e220000002500 */
[----:B------:R-:W2:Y:S01]  /*0050*/  LDCU.64 UR6, c[0x0][0x358] ;  /* 0x00006b00ff0677ac */ /* 0x000ea20008000a00 */
[----:B0-----:R-:W-:-:S04]  /*0060*/  IMAD R7, R0, UR5, R3 ;  /* 0x0000000500077c24 */ /* 0x001fc8000f8e0203 */
[----:B-1----:R-:W-:-:S06]  /*0070*/  IMAD.WIDE R4, R7, 0x4, R4 ;  /* 0x0000000407047825 */ /* 0x002fcc00078e0204 */
[----:B--2---:R-:W2:Y:S01]  /*0080*/  LDG.E R4, desc[UR6][R4.64] ;  /* 0x0000000604047981 */ /* 0x004ea2000c1e1900 */
[----:B------:R-:W-:-:S03]  /*0090*/  ISETP.GT.U32.AND P1, PT, R3, 0x1f, PT ;  /* 0x0000001f0300780c */ /* 0x000fc60003f24070 */
[----:B--2---:R-:W0:Y:S02]  /*00a0*/  SHFL.DOWN PT, R7, R4, 0x10, 0x1f ;  /* 0x0a001f0004077f89 */ /* 0x004e2400000e0000 */
[----:B0-----:R-:W-:-:S05]  /*00b0*/  FADD R7, R4, R7 ;  /* 0x0000000704077221 */ /* 0x001fca0000000000 */
[----:B------:R-:W0:Y:S02]  /*00c0*/  SHFL.DOWN PT, R2, R7, 0x8, 0x1f ;  /* 0x09001f0007027f89 */ /* 0x000e2400000e0000 */
[----:B0-----:R-:W-:Y:S01]  /*00d0*/  FADD R6, R7, R2 ;  /* 0x0000000207067221 */ /* 0x001fe20000000000 */
[----:B------:R-:W-:-:S04]  /*00e0*/  LOP3.LUT P0, R2, R3, 0x1f, RZ, 0xc0, !PT ;  /* 0x0000001f03027812 */ /* 0x000fc8000780c0ff */
[----:B------:R-:W0:Y:S09]  /*00f0*/  SHFL.DOWN PT, R9, R6, 0x4, 0x1f ;  /* 0x08801f0006097f89 */ /* 0x000e3200000e0000 */
[----:B------:R-:W1:Y:S01]  /*0100*/  @!P0 S2R R11, SR_CgaCtaId ;  /* 0x00000000000b8919 */ /* 0x000e620000008800 */
[----:B------:R-:W-:Y:S01]  /*0110*/  @!P0 MOV R4, 0x400 ;  /* 0x0000040000048802 */ /* 0x000fe20000000f00 */
[----:B0-----:R-:W-:-:S05]  /*0120*/  FADD R9, R6, R9 ;  /* 0x0000000906097221 */ /* 0x001fca0000000000 */
[----:B------:R-:W0:Y:S01]  /*0130*/  SHFL.DOWN PT, R8, R9, 0x2, 0x1f ;  /* 0x08401f0009087f89 */ /* 0x000e2200000e0000 */
[----:B-1----:R-:W-:-:S04]  /*0140*/  @!P0 LEA R4, R11, R4, 0x18 ;  /* 0x000000040b048211 */ /* 0x002fc800078ec0ff */
[----:B------:R-:W-:Y:S01]  /*0150*/  @!P0 LEA.HI R4, R3, R4, RZ, 0x1d ;  /* 0x0000000403048211 */ /* 0x000fe200078fe8ff */
[----:B0-----:R-:W-:-:S05]  /*0160*/  FADD R8, R9, R8 ;  /* 0x0000000809087221 */ /* 0x001fca0000000000 */
[----:B------:R-:W0:Y:S02]  /*0170*/  SHFL.DOWN PT, R5, R8, 0x1, 0x1f ;  /* 0x08201f0008057f89 */ /* 0x000e2400000e0000 */
[----:B0-----:R-:W-:-:S05]  /*0180*/  FADD R5, R8, R5 ;  /* 0x0000000508057221 */ /* 0x001fca0000000000 */
[----:B------:R0:W-:Y:S01]  /*0190*/  @!P0 STS [R4], R5 ;  /* 0x0000000504008388 */ /* 0x0001e20000000800 */
[----:B------:R-:W-:Y:S06]  /*01a0*/  BAR.SYNC.DEFER_BLOCKING 0x0 ;  /* 0x0000000000007b1d */ /* 0x000fec0000010000 */
[----:B------:R-:W-:Y:S05]  /*01b0*/  @P1 EXIT ;  /* 0x000000000000194d */ /* 0x000fea0003800000 */
[----:B------:R-:W-:-:S06]  /*01c0*/  USHF.R.U32.HI UR4, URZ, 0x5, UR5 ;  /* 0x00000005ff047899 */ /* 0x000fcc0008011605 */
[----:B------:R-:W-:-:S13]  /*01d0*/  ISETP.GE.U32.AND P0, PT, R2, UR4, PT ;  /* 0x0000000402007c0c */ /* 0x000fda000bf06070 */
[----:B0-----:R-:W0:Y:S01]  /*01e0*/  @!P0 S2R R5, SR_CgaCtaId ;  /* 0x0000000000058919 */ /* 0x001e220000008800 */
[----:B------:R-:W-:-:S04]  /*01f0*/  @!P0 MOV R4, 0x400 ;  /* 0x0000040000048802 */ /* 0x000fc80000000f00 */
[----:B0-----:R-:W-:Y:S01]  /*0200*/  @!P0 LEA R5, R5, R4, 0x18 ;  /* 0x0000000405058211 */ /* 0x001fe200078ec0ff */
[----:B------:R-:W-:-:S03]  /*0210*/  HFMA2 R4, -RZ, RZ, 0, 0 ;  /* 0x00000000ff047431 */ /* 0x000fc600000001ff */
[----:B------:R-:W-:-:S05]  /*0220*/  @!P0 LEA R2, R2, R5, 0x2 ;  /* 0x0000000502028211 */ /* 0x000fca00078e10ff */
[----:B------:R-:W0:Y:S01]  /*0230*/  @!P0 LDS R4, [R2] ;  /* 0x0000000002048984 */ /* 0x000e220000000800 */
[----:B------:R-:W-:-:S03]  /*0240*/  ISETP.NE.AND P0, PT, R3, RZ, PT ;  /* 0x000000ff0300720c */ /* 0x000fc60003f05270 */
[----:B0-----:R-:W0:Y:S02]  /*0250*/  SHFL.DOWN PT, R5, R4, 0x10, 0x1f ;  /* 0x0a001f0004057f89 */ /* 0x001e2400000e0000 */
[----:B0-----:R-:W-:-:S05]  /*0260*/  FADD R5, R5, R4 ;  /* 0x0000000405057221 */ /* 0x001fca0000000000 */
[----:B------:R-:W0:Y:S02]  /*0270*/  SHFL.DOWN PT, R6, R5, 0x8, 0x1f ;  /* 0x09001f0005067f89 */ /* 0x000e2400000e0000 */
[----:B0-----:R-:W-:-:S05]  /*0280*/  FADD R6, R5, R6 ;  /* 0x0000000605067221 */ /* 0x001fca0000000000 */
[----:B------:R-:W0:Y:S02]  /*0290*/  SHFL.DOWN PT, R7, R6, 0x4, 0x1f ;  /* 0x08801f0006077f89 */ /* 0x000e2400000e0000 */
[----:B0-----:R-:W-:-:S05]  /*02a0*/  FADD R7, R6, R7 ;  /* 0x0000000706077221 */ /* 0x001fca0000000000 */
[----:B------:R-:W0:Y:S02]  /*02b0*/  SHFL.DOWN PT, R8, R7, 0x2, 0x1f ;  /* 0x08401f0007087f89 */ /* 0x000e2400000e0000 */
[----:B0-----:R-:W-:-:S05]  /*02c0*/  FADD R8, R7, R8 ;  /* 0x0000000807087221 */ /* 0x001fca0000000000 */
[----:B------:R0:W1:Y:S01]  /*02d0*/  SHFL.DOWN PT, R9, R8, 0x1, 0x1f ;  /* 0x08201f0008097f89 */ /* 0x00006200000e0000 */
[----:B------:R-:W-:Y:S05]  /*02e0*/  @P0 EXIT ;  /* 0x000000000000094d */ /* 0x000fea0003800000 */
[----:B------:R-:W2:Y:S01]  /*02f0*/  LDC.64 R2, c[0x0][0x388] ;  /* 0x0000e200ff027b82 */ /* 0x000ea20000000a00 */
[----:B-1----:R-:W-:Y:S01]  /*0300*/  FADD R9, R8, R9 ;  /* 0x0000000908097221 */ /* 0x002fe20000000000 */
[----:B--2---:R-:W-:-:S05]  /*0310*/  IMAD.WIDE.U32 R2, R0, 0x4, R2 ;  /* 0x0000000400027825 */ /* 0x004fca00078e0002 */
[----:B------:R-:W-:Y:S01]  /*0320*/  STG.E desc[UR6][R2.64], R9 ;  /* 0x0000000902007986 */ /* 0x000fe2000c101906 */
[----:B------:R-:W-:Y:S05]  /*0330*/  EXIT ;  /* 0x000000000000794d */ /* 0x000fea0003800000 */
.L_x_0:
[----:B------:R-:W-:-:S00]  /*0340*/  BRA `(.L_x_0) ;  /* 0xfffffffc00fc7947 */ /* 0x000fc0000383ffff */
[----:B------:R-:W-:-:S00]  /*0350*/  NOP ;  /* 0x0000000000007918 */ /* 0x000fc00000000000 */
        /* <DEDUP_REMOVED lines=10> */
.L_x_7:


//--------------------- .text._Z12reduce_sumV2PfS_ --------------------------
	.section	.text._Z12reduce_sumV2PfS_,"ax",@progbits
	.align	128
        .global         _Z12reduce_sumV2PfS_
        .type           _Z12reduce_sumV2PfS_,@function
        .size           _Z12reduce_sumV2PfS_,(.L_x_8 - _Z12reduce_sumV2PfS_)
        .other          _Z12reduce_sumV2PfS_,@"STO_CUDA_ENTRY STV_DEFAULT"
_Z12reduce_sumV2PfS_:
.text._Z12reduce_sumV2PfS_:
[----:B------:R-:W-:Y:S01]  /*0000*/  LDC R1, c[0x0][0x37c] ;  /* 0x0000df00ff017b82 */ /* 0x000fe20000000800 */
[----:B------:R-:W0:Y:S01]  /*0010*/  S2R R7, SR_CTAID.X ;  /* 0x0000000000077919 */ /* 0x000e220000002500 */
[----:B------:R-:W0:Y:S01]  /*0020*/  LDCU UR8, c[0x0][0x360] ;  /* 0x00006c00ff0877ac */ /* 0x000e220008000800 */
[----:B------:R-:W1:Y:S01]  /*0030*/  S2R R6, SR_TID.X ;  /* 0x0000000000067919 */ /* 0x000e620000002100 */
[----:B------:R-:W2:Y:S01]  /*0040*/  LDCU.64 UR4, c[0x0][0x380] ;  /* 0x00007000ff0477ac */ /* 0x000ea20008000a00 */
[----:B------:R-:W3:Y:S01]  /*0050*/  LDCU.64 UR6, c[0x0][0x358] ;  /* 0x00006b00ff0677ac */ /* 0x000ee20008000a00 */
[----:B0-----:R-:W-:-:S05]  /*0060*/  IMAD R3, R7, UR8, RZ ;  /* 0x0000000807037c24 */ /* 0x001fca000f8e02ff */
[----:B-1----:R-:W-:-:S05]  /*0070*/  IADD3 R0, P0, PT, R3, R6, RZ ;  /* 0x0000000603007210 */ /* 0x002fca0007f1e0ff */
[----:B------:R-:W-:Y:S01]  /*0080*/  IMAD.X R3, RZ, RZ, RZ, P0 ;  /* 0x000000ffff037224 */ /* 0x000fe200000e06ff */
[----:B--2---:R-:W-:-:S04]  /*0090*/  LEA R2, P0, R0, UR4, 0x2 ;  /* 0x0000000400027c11 */ /* 0x004fc8000f8010ff */
[----:B------:R-:W-:-:S05]  /*00a0*/  LEA.HI.X R3, R0, UR5, R3, 0x2, P0 ;  /* 0x0000000500037c11 */ /* 0x000fca00080f1403 */
[----:B---3--:R-:W2:Y:S01]  /*00b0*/  LDG.E R2, desc[UR6][R2.64] ;  /* 0x0000000602027981 */ /* 0x008ea2000c1e1900 */
[----:B------:R-:W0:Y:S01]  /*00c0*/  S2UR UR5, SR_CgaCtaId ;  /* 0x00000000000579c3 */ /* 0x000e220000008800 */
[----:B------:R-:W-:Y:S01]  /*00d0*/  UMOV UR4, 0x400 ;  /* 0x0000040000047882 */ /* 0x000fe20000000000 */
[----:B------:R-:W-:Y:S01]  /*00e0*/  UISETP.GE.U32.AND UP0, UPT, UR8, 0x2, UPT ;  /* 0x000000020800788c */ /* 0x000fe2000bf06070 */
[----:B------:R-:W-:Y:S01]  /*00f0*/  ISETP.NE.AND P0, PT, R6, RZ, PT ;  /* 0x000000ff0600720c */ /* 0x000fe20003f05270 */
[----:B0-----:R-:W-:-:S06]  /*0100*/  ULEA UR4, UR5, UR4, 0x18 ;  /* 0x0000000405047291 */ /* 0x001fcc000f8ec0ff */
[----:B------:R-:W-:-:S05]  /*0110*/  LEA R5, R6, UR4, 0x2 ;  /* 0x0000000406057c11 */ /* 0x000fca000f8e10ff */
[----:B--2---:R0:W-:Y:S01]  /*0120*/  STS [R5], R2 ;  /* 0x0000000205007388 */ /* 0x0041e20000000800 */
[----:B------:R-:W-:Y:S06]  /*0130*/  BAR.SYNC.DEFER_BLOCKING 0x0 ;  /* 0x0000000000007b1d */ /* 0x000fec0000010000 */
[----:B------:R-:W-:Y:S05]  /*0140*/  BRA.U !UP0, `(.L_x_1) ;  /* 0x0000000108307547 */ /* 0x000fea000b800000 */
[----:B------:R-:W-:-:S07]  /*0150*/  IMAD.U32 R0, RZ, RZ, UR8 ;  /* 0x00000008ff007e24 */ /* 0x000fce000f8e00ff */
.L_x_2:
[----:B------:R-:W-:-:S04]  /*0160*/  SHF.R.U32.HI R8, RZ, 0x1, R0 ;  /* 0x00000001ff087819 */ /* 0x000fc80000011600 */
[----:B------:R-:W-:-:S13]  /*0170*/  ISETP.GE.U32.AND P1, PT, R6, R8, PT ;  /* 0x000000080600720c */ /* 0x000fda0003f26070 */
[----:B0-----:R-:W-:Y:S01]  /*0180*/  @!P1 IMAD R2, R8, 0x4, R5 ;  /* 0x0000000408029824 */ /* 0x001fe200078e0205 */
[----:B------:R-:W-:Y:S05]  /*0190*/  @!P1 LDS R3, [R5] ;  /* 0x0000000005039984 */ /* 0x000fea0000000800 */
[----:B------:R-:W0:Y:S02]  /*01a0*/  @!P1 LDS R2, [R2] ;  /* 0x0000000002029984 */ /* 0x000e240000000800 */
[----:B0-----:R-:W-:-:S05]  /*01b0*/  @!P1 FADD R4, R2, R3 ;  /* 0x0000000302049221 */ /* 0x001fca0000000000 */
[----:B------:R1:W-:Y:S01]  /*01c0*/  @!P1 STS [R5], R4 ;  /* 0x0000000405009388 */ /* 0x0003e20000000800 */
[----:B------:R-:W-:Y:S01]  /*01d0*/  BAR.SYNC.DEFER_BLOCKING 0x0 ;  /* 0x0000000000007b1d */ /* 0x000fe20000010000 */
[----:B------:R-:W-:Y:S01]  /*01e0*/  ISETP.GT.U32.AND P1, PT, R0, 0x3, PT ;  /* 0x000000030000780c */ /* 0x000fe20003f24070 */
[----:B------:R-:W-:-:S12]  /*01f0*/  IMAD.MOV.U32 R0, RZ, RZ, R8 ;  /* 0x000000ffff007224 */ /* 0x000fd800078e0008 */
[----:B-1----:R-:W-:Y:S05]  /*0200*/  @P1 BRA `(.L_x_2) ;  /* 0xfffffffc00d41947 */ /* 0x002fea000383ffff */
.L_x_1:
[----:B------:R-:W-:Y:S05]  /*0210*/  @P0 EXIT ;  /* 0x000000000000094d */ /* 0x000fea0003800000 */
[----:B------:R-:W1:Y:S01]  /*0220*/  S2UR UR5, SR_CgaCtaId ;  /* 0x00000000000579c3 */ /* 0x000e620000008800 */
[----:B------:R-:W-:-:S07]  /*0230*/  UMOV UR4, 0x400 ;  /* 0x0000040000047882 */ /* 0x000fce0000000000 */
[----:B0-----:R-:W0:Y:S01]  /*0240*/  LDC.64 R2, c[0x0][0x388] ;  /* 0x0000e200ff027b82 */ /* 0x001e220000000a00 */
[----:B-1----:R-:W-:Y:S01]  /*0250*/  ULEA UR4, UR5, UR4, 0x18 ;  /* 0x0000000405047291 */ /* 0x002fe2000f8ec0ff */
[----:B0-----:R-:W-:-:S08]  /*0260*/  IMAD.WIDE.U32 R2, R7, 0x4, R2 ;  /* 0x0000000407027825 */ /* 0x001fd000078e0002 */
[----:B------:R-:W0:Y:S04]  /*0270*/  LDS R5, [UR4] ;  /* 0x00000004ff057984 */ /* 0x000e280008000800 */
[----:B0-----:R-:W-:Y:S01]  /*0280*/  STG.E desc[UR6][R2.64], R5 ;  /* 0x0000000502007986 */ /* 0x001fe2000c101906 */
[----:B------:R-:W-:Y:S05]  /*0290*/  EXIT ;  /* 0x000000000000794d */ /* 0x000fea0003800000 */
.L_x_3:
        /* <DEDUP_REMOVED lines=14> */
.L_x_8:


//--------------------- .text._Z12reduce_sumV1PfS_ --------------------------
	.section	.text._Z12reduce_sumV1PfS_,"ax",@progbits
	.align	128
        .global         _Z12reduce_sumV1PfS_
        .type           _Z12reduce_sumV1PfS_,@function
        .size           _Z12reduce_sumV1PfS_,(.L_x_9 - _Z12reduce_sumV1PfS_)
        .other          _Z12reduce_sumV1PfS_,@"STO_CUDA_ENTRY STV_DEFAULT"
_Z12reduce_sumV1PfS_:
.text._Z12reduce_sumV1PfS_:
        /* <DEDUP_REMOVED lines=21> */
[----:B------:R-:W-:-:S07]  /*0150*/  IMAD.MOV.U32 R0, RZ, RZ, 0x1 ;  /* 0x00000001ff007424 */ /* 0x000fce00078e00ff */
.L_x_5:
[----:B------:R-:W-:-:S05]  /*0160*/  IMAD.SHL.U32 R6, R0, 0x2, RZ ;  /* 0x0000000200067824 */ /* 0x000fca00078e00ff */
[----:B0-----:R-:W-:-:S04]  /*0170*/  IADD3 R2, PT, PT, R6, -0x1, RZ ;  /* 0xffffffff06027810 */ /* 0x001fc80007ffe0ff */
[----:B------:R-:W-:-:S13]  /*0180*/  LOP3.LUT P1, RZ, R2, R7, RZ, 0xc0, !PT ;  /* 0x0000000702ff7212 */ /* 0x000fda000782c0ff */
[----:B------:R-:W-:Y:S01]  /*0190*/  @!P1 IMAD R2, R0, 0x4, R5 ;  /* 0x0000000400029824 */ /* 0x000fe200078e0205 */
[----:B------:R-:W-:Y:S01]  /*01a0*/  @!P1 LDS R3, [R5] ;  /* 0x0000000005039984 */ /* 0x000fe20000000800 */
[----:B------:R-:W-:-:S04]  /*01b0*/  MOV R0, R6 ;  /* 0x0000000600007202 */ /* 0x000fc80000000f00 */
[----:B------:R-:W0:Y:S02]  /*01c0*/  @!P1 LDS R2, [R2] ;  /* 0x0000000002029984 */ /* 0x000e240000000800 */
[----:B0-----:R-:W-:-:S05]  /*01d0*/  @!P1 FADD R4, R2, R3 ;  /* 0x0000000302049221 */ /* 0x001fca0000000000 */
[----:B------:R1:W-:Y:S01]  /*01e0*/  @!P1 STS [R5], R4 ;  /* 0x0000000405009388 */ /* 0x0003e20000000800 */
[----:B------:R-:W-:Y:S01]  /*01f0*/  BAR.SYNC.DEFER_BLOCKING 0x0 ;  /* 0x0000000000007b1d */ /* 0x000fe20000010000 */
[----:B------:R-:W-:-:S13]  /*0200*/  ISETP.GE.U32.AND P1, PT, R6, UR8, PT ;  /* 0x0000000806007c0c */ /* 0x000fda000bf26070 */
[----:B-1----:R-:W-:Y:S05]  /*0210*/  @!P1 BRA `(.L_x_5) ;  /* 0xfffffffc00d09947 */ /* 0x002fea000383ffff */
.L_x_4:
        /* <DEDUP_REMOVED lines=9> */
.L_x_6:
        /* <DEDUP_REMOVED lines=13> */
.L_x_9:


//--------------------- .nv.shared._Z12reduce_sumV3PfS_ --------------------------
	.section	.nv.shared._Z12reduce_sumV3PfS_,"aw",@nobits
	.sectionflags	@""
	.align	16
	.zero		1024


//--------------------- .nv.shared.reserved.0     --------------------------
	.section	.nv.shared.reserved.0,"aw",@nobits
	.weak		__nv_reservedSMEM_offset_0_alias
	.size		__nv_reservedSMEM_offset_0_alias, 0, 64
	.other		__nv_reservedSMEM_offset_0_alias,@"STO_CUDA_RESERVED_SHARED STV_DEFAULT"
__nv_reservedSMEM_offset_0_alias:
	.zero		0
	.zero		64


//--------------------- .nv.shared._Z12reduce_sumV2PfS_ --------------------------
	.section	.nv.shared._Z12reduce_sumV2PfS_,"aw",@nobits
	.sectionflags	@""
	.align	16
	.zero		1024


//--------------------- .nv.shared._Z12reduce_sumV1PfS_ --------------------------
	.section	.nv.shared._Z12reduce_sumV1PfS_,"aw",@nobits
	.sectionflags	@""
	.align	16
	.zero		1024


//--------------------- .nv.constant0._Z12reduce_sumV3PfS_ --------------------------
	.section	.nv.constant0._Z12reduce_sumV3PfS_,"a",@progbits
	.sectionflags	@""
	.align	4
.nv.constant0._Z12reduce_sumV3PfS_:
	.zero		912


//--------------------- .nv.constant0._Z12reduce_sumV2PfS_ --------------------------
	.section	.nv.constant0._Z12reduce_sumV2PfS_,"a",@progbits
	.sectionflags	@""
	.align	4
.nv.constant0._Z12reduce_sumV2PfS_:
	.zero		912


//--------------------- .nv.constant0._Z12reduce_sumV1PfS_ --------------------------
	.section	.nv.constant0._Z12reduce_sumV1PfS_,"a",@progbits
	.sectionflags	@""
	.align	4
.nv.constant0._Z12reduce_sumV1PfS_:
	.zero		912


//--------------------- SYMBOLS --------------------------

	.type		.nv.reservedSmem.offset0,@object
	.size		.nv.reservedSmem.offset0,0x4
	.type		.nv.reservedSmem.cap,@object
	.size		.nv.reservedSmem.cap,0x4
